	.headerflags	@"EF_CUDA_TEXMODE_UNIFIED EF_CUDA_64BIT_ADDRESS EF_CUDA_SM86 EF_CUDA_VIRTUAL_SM(EF_CUDA_SM86)"
	.elftype	@"ET_EXEC"


//--------------------- .nv.info                  --------------------------
	.section	.nv.info,"",@"SHT_CUDA_INFO"
	.align	4


	//----- nvinfo : EIATTR_REGCOUNT
	.align		4
        /*0000*/ 	.byte	0x04, 0x2f
        /*0002*/ 	.short	(.L_1 - .L_0)
	.align		4
.L_0:
        /*0004*/ 	.word	index@(triton_mm)
        /*0008*/ 	.word	0x0000004c


	//----- nvinfo : EIATTR_MIN_STACK_SIZE
	.align		4
.L_1:
        /*000c*/ 	.byte	0x04, 0x12
        /*000e*/ 	.short	(.L_3 - .L_2)
	.align		4
.L_2:
        /*0010*/ 	.word	index@(triton_mm)
        /*0014*/ 	.word	0x00000000


	//----- nvinfo : EIATTR_FRAME_SIZE
	.align		4
.L_3:
        /*0018*/ 	.byte	0x04, 0x11
        /*001a*/ 	.short	(.L_5 - .L_4)
	.align		4
.L_4:
        /*001c*/ 	.word	index@(triton_mm)
        /*0020*/ 	.word	0x00000000


	//----- nvinfo : EIATTR_MIN_STACK_SIZE
	.align		4
.L_5:
        /*0024*/ 	.byte	0x04, 0x12
        /*0026*/ 	.short	(.L_7 - .L_6)
	.align		4
.L_6:
        /*0028*/ 	.word	index@(triton_mm)
        /*002c*/ 	.word	0x00000000
.L_7:


//--------------------- .nv.info.triton_mm        --------------------------
	.section	.nv.info.triton_mm,"",@"SHT_CUDA_INFO"
	.sectionflags	@""
	.align	4


	//----- nvinfo : EIATTR_CUDA_API_VERSION
	.align		4
        /*0000*/ 	.byte	0x04, 0x37
        /*0002*/ 	.short	(.L_9 - .L_8)
.L_8:
        /*0004*/ 	.word	0x0000007c


	//----- nvinfo : EIATTR_SW2861232_WAR
	.align		4
.L_9:
        /*0008*/ 	.byte	0x01, 0x35
	.zero		2


	//----- nvinfo : EIATTR_PARAM_CBANK
	.align		4
        /*000c*/ 	.byte	0x04, 0x0a
        /*000e*/ 	.short	(.L_11 - .L_10)
	.align		4
.L_10:
        /*0010*/ 	.word	index@(.nv.constant0.triton_mm)
        /*0014*/ 	.short	0x0160
        /*0016*/ 	.short	0x0020


	//----- nvinfo : EIATTR_CBANK_PARAM_SIZE
	.align		4
.L_11:
        /*0018*/ 	.byte	0x03, 0x19
        /*001a*/ 	.short	0x0020


	//----- nvinfo : EIATTR_KPARAM_INFO
	.align		4
        /*001c*/ 	.byte	0x04, 0x17
        /*001e*/ 	.short	(.L_13 - .L_12)
.L_12:
        /*0020*/ 	.word	0x00000000
        /*0024*/ 	.short	0x0003
        /*0026*/ 	.short	0x0018
        /*0028*/ 	.byte	0x00, 0xf4, 0x21, 0x00


	//----- nvinfo : EIATTR_KPARAM_INFO
	.align		4
.L_13:
        /*002c*/ 	.byte	0x04, 0x17
        /*002e*/ 	.short	(.L_15 - .L_14)
.L_14:
        /*0030*/ 	.word	0x00000000
        /*0034*/ 	.short	0x0002
        /*0036*/ 	.short	0x0010
        /*0038*/ 	.byte	0x00, 0xf4, 0x21, 0x00


	//----- nvinfo : EIATTR_KPARAM_INFO
	.align		4
.L_15:
        /*003c*/ 	.byte	0x04, 0x17
        /*003e*/ 	.short	(.L_17 - .L_16)
.L_16:
        /*0040*/ 	.word	0x00000000
        /*0044*/ 	.short	0x0001
        /*0046*/ 	.short	0x0008
        /*0048*/ 	.byte	0x00, 0xf4, 0x21, 0x00


	//----- nvinfo : EIATTR_KPARAM_INFO
	.align		4
.L_17:
        /*004c*/ 	.byte	0x04, 0x17
        /*004e*/ 	.short	(.L_19 - .L_18)
.L_18:
        /*0050*/ 	.word	0x00000000
        /*0054*/ 	.short	0x0000
        /*0056*/ 	.short	0x0000
        /*0058*/ 	.byte	0x00, 0xf4, 0x21, 0x00


	//----- nvinfo : EIATTR_MAXREG_COUNT
	.align		4
.L_19:
        /*005c*/ 	.byte	0x03, 0x1b
        /*005e*/ 	.short	0x00ff


	//----- nvinfo : EIATTR_EXIT_INSTR_OFFSETS
	.align		4
        /*0060*/ 	.byte	0x04, 0x1c
        /*0062*/ 	.short	(.L_21 - .L_20)


	//   ....[0]....
.L_20:
        /*0064*/ 	.word	0x00004420


	//   ....[1]....
        /*0068*/ 	.word	0x00004470


	//----- nvinfo : EIATTR_REQNTID
	.align		4
.L_21:
        /*006c*/ 	.byte	0x04, 0x10
        /*006e*/ 	.short	(.L_23 - .L_22)
.L_22:
        /*0070*/ 	.word	0x00000100
        /*0074*/ 	.word	0x00000001
        /*0078*/ 	.word	0x00000001
.L_23:


//--------------------- .nv.callgraph             --------------------------
	.section	.nv.callgraph,"",@"SHT_CUDA_CALLGRAPH"
	.align	4
	.sectionentsize	8
	.align		4
        /*0000*/ 	.word	0x00000000
	.align		4
        /*0004*/ 	.word	0xffffffff
	.align		4
        /*0008*/ 	.word	0x00000000
	.align		4
        /*000c*/ 	.word	0xfffffffe
	.align		4
        /*0010*/ 	.word	0x00000000
	.align		4
        /*0014*/ 	.word	0xfffffffd
	.align		4
        /*0018*/ 	.word	0x00000000
	.align		4
        /*001c*/ 	.word	0xfffffffc


//--------------------- .nv.rel.action            --------------------------
	.section	.nv.rel.action,"",@"SHT_CUDA_RELOCINFO"
	.align	8
	.sectionentsize	8
        /*0000*/ 	.byte	0x73, 0x00, 0x00, 0x00, 0x00, 0x00, 0x00, 0x00, 0x00, 0x00, 0x00, 0x11, 0x25, 0x00, 0x05, 0x36


//--------------------- .nv.constant0.triton_mm   --------------------------
	.section	.nv.constant0.triton_mm,"a",@progbits
	.sectionflags	@""
	.align	4
.nv.constant0.triton_mm:
	.zero		384


//--------------------- .text.triton_mm           --------------------------
	.section	.text.triton_mm,"ax",@progbits
	.sectionflags	@"SHF_BARRIERS=1"
	.sectioninfo	@"SHI_REGISTERS=76"
	.align	128
        .global         triton_mm
        .type           triton_mm,@function
        .size           triton_mm,(.L_x_1 - triton_mm)
        .other          triton_mm,@"STO_CUDA_ENTRY STV_DEFAULT"
triton_mm:
.text.triton_mm:
[----:B------:R-:W-:Y:S02]  /*0000*/  IMAD.MOV.U32 R1, RZ, RZ, c[0x0][0x28] ;  /* 0x00000a00ff017624 */ /* 0x000fe400078e00ff */
[----:B------:R-:W1:Y:S01]  /*0010*/  S2R R11, SR_CTAID.X ;  /* 0x00000000000b7919 */ /* 0x000e620000002500 */
[----:B------:R-:W-:Y:S01]  /*0020*/  IMAD.MOV.U32 R5, RZ, RZ, -0x8 ;  /* 0xfffffff8ff057424 */ /* 0x000fe200078e00ff */
[----:B------:R-:W-:Y:S01]  /*0030*/  ULDC.64 UR4, c[0x0][0x118] ;  /* 0x0000460000047ab9 */ /* 0x000fe20000000a00 */
[----:B------:R-:W-:Y:S02]  /*0040*/  IMAD.MOV.U32 R18, RZ, RZ, 0x2 ;  /* 0x00000002ff127424 */ /* 0x000fe400078e00ff */
[----:B-1----:R-:W-:-:S05]  /*0050*/  IMAD.HI R0, R11, 0x2aaaaaab, RZ ;  /* 0x2aaaaaab0b007827 */ /* 0x002fca00078e02ff */
[----:B------:R-:W-:-:S04]  /*0060*/  SHF.R.U32.HI R3, RZ, 0x1f, R0 ;  /* 0x0000001fff037819 */ /* 0x000fc80000011600 */
[----:B------:R-:W-:-:S05]  /*0070*/  LEA.HI.SX32 R0, R0, R3, 0x1c ;  /* 0x0000000300007211 */ /* 0x000fca00078fe2ff */
[C---:B------:R-:W-:Y:S02]  /*0080*/  IMAD R2, R0.reuse, R5, 0x1 ;  /* 0x0000000100027424 */ /* 0x040fe400078e0205 */
[----:B------:R-:W-:-:S03]  /*0090*/  IMAD R7, R0, -0x60, R11 ;  /* 0xffffffa000077824 */ /* 0x000fc600078e020b */
[----:B------:R-:W-:Y:S02]  /*00a0*/  IMNMX R4, R2, 0x8, PT ;  /* 0x0000000802047817 */ /* 0x000fe40003800200 */
[----:B------:R-:W-:Y:S02]  /*00b0*/  IABS R8, R7 ;  /* 0x0000000700087213 */ /* 0x000fe40000000000 */
[-C--:B------:R-:W-:Y:S02]  /*00c0*/  IABS R13, R4.reuse ;  /* 0x00000004000d7213 */ /* 0x080fe40000000000 */
[----:B------:R-:W-:Y:S02]  /*00d0*/  LOP3.LUT R7, R7, R4, RZ, 0x3c, !PT ;  /* 0x0000000407077212 */ /* 0x000fe400078e3cff */
[----:B------:R-:W1:Y:S02]  /*00e0*/  I2F.RP R5, R13 ;  /* 0x0000000d00057306 */ /* 0x000e640000209400 */
[----:B------:R-:W-:-:S02]  /*00f0*/  ISETP.GE.AND P1, PT, R7, RZ, PT ;  /* 0x000000ff0700720c */ /* 0x000fc40003f26270 */
[----:B------:R-:W-:-:S04]  /*0100*/  LOP3.LUT R7, RZ, R4, RZ, 0x33, !PT ;  /* 0x00000004ff077212 */ /* 0x000fc800078e33ff */
[----:B-1----:R-:W1:Y:S02]  /*0110*/  MUFU.RCP R5, R5 ;  /* 0x0000000500057308 */ /* 0x002e640000001000 */
[----:B-1----:R-:W-:-:S06]  /*0120*/  IADD3 R2, R5, 0xffffffe, RZ ;  /* 0x0ffffffe05027810 */ /* 0x002fcc0007ffe0ff */
[----:B------:R1:W2:Y:S02]  /*0130*/  F2I.FTZ.U32.TRUNC.NTZ R3, R2 ;  /* 0x0000000200037305 */ /* 0x0002a4000021f000 */
[----:B-1----:R-:W-:Y:S02]  /*0140*/  IMAD.MOV.U32 R2, RZ, RZ, RZ ;  /* 0x000000ffff027224 */ /* 0x002fe400078e00ff */
[----:B--2---:R-:W-:-:S04]  /*0150*/  IMAD.MOV R6, RZ, RZ, -R3 ;  /* 0x000000ffff067224 */ /* 0x004fc800078e0a03 */
[----:B------:R-:W-:Y:S01]  /*0160*/  IMAD R9, R6, R13, RZ ;  /* 0x0000000d06097224 */ /* 0x000fe200078e02ff */
[----:B------:R-:W-:-:S03]  /*0170*/  IABS R6, R4 ;  /* 0x0000000400067213 */ /* 0x000fc60000000000 */
[----:B------:R-:W-:Y:S02]  /*0180*/  IMAD.HI.U32 R5, R3, R9, R2 ;  /* 0x0000000903057227 */ /* 0x000fe400078e0002 */
[----:B------:R-:W1:Y:S02]  /*0190*/  S2R R3, SR_TID.X ;  /* 0x0000000000037919 */ /* 0x000e640000002100 */
[----:B------:R-:W-:Y:S02]  /*01a0*/  IMAD.MOV R9, RZ, RZ, -R6 ;  /* 0x000000ffff097224 */ /* 0x000fe400078e0a06 */
[----:B------:R-:W-:-:S04]  /*01b0*/  IMAD.HI.U32 R6, R5, R8, RZ ;  /* 0x0000000805067227 */ /* 0x000fc800078e00ff */
[----:B------:R-:W-:Y:S01]  /*01c0*/  IMAD R2, R6, R9, R8 ;  /* 0x0000000906027224 */ /* 0x000fe200078e0208 */
[----:B------:R-:W-:-:S04]  /*01d0*/  IABS R8, R11 ;  /* 0x0000000b00087213 */ /* 0x000fc80000000000 */
[----:B------:R-:W-:Y:S01]  /*01e0*/  ISETP.GT.U32.AND P2, PT, R13, R2, PT ;  /* 0x000000020d00720c */ /* 0x000fe20003f44070 */
[----:B------:R-:W-:-:S12]  /*01f0*/  IMAD.HI.U32 R5, R5, R8, RZ ;  /* 0x0000000805057227 */ /* 0x000fd800078e00ff */
[----:B------:R-:W-:Y:S01]  /*0200*/  @!P2 IMAD.IADD R2, R2, 0x1, -R13 ;  /* 0x000000010202a824 */ /* 0x000fe200078e0a0d */
[----:B------:R-:W-:-:S04]  /*0210*/  @!P2 IADD3 R6, R6, 0x1, RZ ;  /* 0x000000010606a810 */ /* 0x000fc80007ffe0ff */
[----:B------:R-:W-:Y:S01]  /*0220*/  ISETP.GE.U32.AND P0, PT, R2, R13, PT ;  /* 0x0000000d0200720c */ /* 0x000fe20003f06070 */
[----:B------:R-:W-:Y:S01]  /*0230*/  IMAD R2, R5, R9, R8 ;  /* 0x0000000905027224 */ /* 0x000fe200078e0208 */
[----:B-1----:R-:W-:Y:S02]  /*0240*/  LOP3.LUT R5, R3, 0x80, RZ, 0xc0, !PT ;  /* 0x0000008003057812 */ /* 0x002fe400078ec0ff */
[----:B------:R-:W-:Y:S02]  /*0250*/  SHF.R.U32.HI R8, RZ, 0x2, R3 ;  /* 0x00000002ff087819 */ /* 0x000fe40000011603 */
[----:B------:R-:W-:Y:S02]  /*0260*/  ISETP.GT.U32.AND P2, PT, R13, R2, PT ;  /* 0x000000020d00720c */ /* 0x000fe40003f44070 */
[----:B------:R-:W-:-:S05]  /*0270*/  SHF.R.U32.HI R19, RZ, 0x2, R5 ;  /* 0x00000002ff137819 */ /* 0x000fca0000011605 */
[----:B------:R-:W-:Y:S02]  /*0280*/  @P0 IADD3 R6, R6, 0x1, RZ ;  /* 0x0000000106060810 */ /* 0x000fe40007ffe0ff */
[----:B------:R-:W-:Y:S02]  /*0290*/  ISETP.NE.AND P0, PT, R4, RZ, PT ;  /* 0x000000ff0400720c */ /* 0x000fe40003f05270 */
[----:B------:R-:W-:Y:S01]  /*02a0*/  SGXT.U32 R4, R8, 0x5 ;  /* 0x000000050804781a */ /* 0x000fe20000000000 */
[----:B------:R-:W-:Y:S02]  /*02b0*/  @!P1 IMAD.MOV R6, RZ, RZ, -R6 ;  /* 0x000000ffff069224 */ /* 0x000fe400078e0a06 */
[----:B------:R-:W-:Y:S01]  /*02c0*/  @!P2 IMAD.IADD R2, R2, 0x1, -R13 ;  /* 0x000000010202a824 */ /* 0x000fe200078e0a0d */
[----:B------:R-:W-:Y:S02]  /*02d0*/  LOP3.LUT R9, R4, R19, RZ, 0xfc, !PT ;  /* 0x0000001304097212 */ /* 0x000fe400078efcff */
[----:B------:R-:W-:-:S02]  /*02e0*/  SEL R5, R7, R6, !P0 ;  /* 0x0000000607057207 */ /* 0x000fc40004000000 */
[----:B------:R-:W-:Y:S02]  /*02f0*/  ISETP.GT.U32.AND P1, PT, R13, R2, PT ;  /* 0x000000020d00720c */ /* 0x000fe40003f24070 */
[----:B------:R-:W-:Y:S01]  /*0300*/  ISETP.GE.AND P2, PT, R11, RZ, PT ;  /* 0x000000ff0b00720c */ /* 0x000fe20003f46270 */
[----:B------:R-:W-:-:S05]  /*0310*/  IMAD.SHL.U32 R5, R5, 0x40, RZ ;  /* 0x0000004005057824 */ /* 0x000fca00078e00ff */
[----:B------:R-:W-:-:S04]  /*0320*/  LOP3.LUT R8, R5, R9, RZ, 0xfc, !PT ;  /* 0x0000000905087212 */ /* 0x000fc800078efcff */
[----:B------:R-:W-:Y:S01]  /*0330*/  PRMT R4, R8, 0x9910, RZ ;  /* 0x0000991008047816 */ /* 0x000fe200000000ff */
[----:B------:R-:W-:-:S04]  /*0340*/  @!P1 IMAD.IADD R2, R2, 0x1, -R13 ;  /* 0x0000000102029824 */ /* 0x000fc800078e0a0d */
[----:B------:R-:W-:Y:S02]  /*0350*/  IMAD R4, R4, 0x2aab, RZ ;  /* 0x00002aab04047824 */ /* 0x000fe400078e02ff */
[----:B------:R-:W-:-:S03]  /*0360*/  @!P2 IMAD.MOV R2, RZ, RZ, -R2 ;  /* 0x000000ffff02a224 */ /* 0x000fc600078e0a02 */
[----:B------:R-:W-:Y:S02]  /*0370*/  SHF.R.S32.HI R4, RZ, 0x10, R4 ;  /* 0x00000010ff047819 */ /* 0x000fe40000011404 */
[----:B------:R-:W-:Y:S02]  /*0380*/  SEL R7, R7, R2, !P0 ;  /* 0x0000000207077207 */ /* 0x000fe40004000000 */
[----:B------:R-:W-:-:S03]  /*0390*/  LOP3.LUT R11, R4, 0xffff, RZ, 0xc0, !PT ;  /* 0x0000ffff040b7812 */ /* 0x000fc600078ec0ff */
[----:B------:R-:W-:Y:S01]  /*03a0*/  IMAD R4, R0, 0x8, R7 ;  /* 0x0000000800047824 */ /* 0x000fe200078e0207 */
[----:B------:R-:W-:Y:S01]  /*03b0*/  SHF.R.U32.HI R2, RZ, 0xf, R11 ;  /* 0x0000000fff027819 */ /* 0x000fe2000001160b */
[----:B------:R-:W-:Y:S02]  /*03c0*/  IMAD.SHL.U32 R0, R3, 0x8, RZ ;  /* 0x0000000803007824 */ /* 0x000fe400078e00ff */
[----:B------:R-:W-:Y:S01]  /*03d0*/  IMAD.SHL.U32 R4, R4, 0x80, RZ ;  /* 0x0000008004047824 */ /* 0x000fe200078e00ff */
[----:B------:R-:W-:-:S04]  /*03e0*/  LEA.HI R2, R11, R2, RZ, 0x19 ;  /* 0x000000020b027211 */ /* 0x000fc800078fc8ff */
[----:B------:R-:W-:Y:S02]  /*03f0*/  PRMT R13, R2, 0x9910, RZ ;  /* 0x00009910020d7816 */ /* 0x000fe400000000ff */
[C---:B------:R-:W-:Y:S02]  /*0400*/  LOP3.LUT R2, R4.reuse, R9, RZ, 0xfc, !PT ;  /* 0x0000000904027212 */ /* 0x040fe400078efcff */
[----:B------:R-:W-:Y:S01]  /*0410*/  LOP3.LUT R6, R4, 0x40, R9, 0xfe, !PT ;  /* 0x0000004004067812 */ /* 0x000fe200078efe09 */
[----:B------:R-:W-:Y:S02]  /*0420*/  IMAD R13, R13, 0x300, RZ ;  /* 0x000003000d0d7824 */ /* 0x000fe400078e02ff */
[----:B------:R-:W-:-:S04]  /*0430*/  IMAD.HI R7, R2, 0x3531dec1, RZ ;  /* 0x3531dec102077827 */ /* 0x000fc800078e02ff */
[----:B------:R-:W-:Y:S01]  /*0440*/  IMAD.HI R11, R6, 0x3531dec1, RZ ;  /* 0x3531dec1060b7827 */ /* 0x000fe200078e02ff */
[----:B------:R-:W-:-:S03]  /*0450*/  SHF.R.U32.HI R10, RZ, 0x1f, R7 ;  /* 0x0000001fff0a7819 */ /* 0x000fc60000011607 */
[----:B------:R-:W-:Y:S01]  /*0460*/  IMAD.MOV R13, RZ, RZ, -R13 ;  /* 0x000000ffff0d7224 */ /* 0x000fe200078e0a0d */
[----:B------:R-:W-:Y:S02]  /*0470*/  SHF.R.U32.HI R12, RZ, 0x1f, R11 ;  /* 0x0000001fff0c7819 */ /* 0x000fe4000001160b */
[----:B------:R-:W-:Y:S02]  /*0480*/  LEA.HI R7, R7, R10, RZ, 0x1c ;  /* 0x0000000a07077211 */ /* 0x000fe400078fe0ff */
[----:B------:R-:W-:Y:S02]  /*0490*/  PRMT R13, R13, 0x7710, RZ ;  /* 0x000077100d0d7816 */ /* 0x000fe400000000ff */
[----:B------:R-:W-:Y:S01]  /*04a0*/  LEA.HI R11, R11, R12, RZ, 0x1c ;  /* 0x0000000c0b0b7211 */ /* 0x000fe200078fe0ff */
[----:B------:R-:W-:Y:S01]  /*04b0*/  IMAD R7, R7, -0x4d, R2 ;  /* 0xffffffb307077824 */ /* 0x000fe200078e0202 */
[----:B------:R-:W-:Y:S01]  /*04c0*/  LOP3.LUT R10, R0, 0x18, R3, 0x48, !PT ;  /* 0x00000018000a7812 */ /* 0x000fe200078e4803 */
[----:B------:R-:W-:-:S02]  /*04d0*/  IMAD.IADD R8, R8, 0x1, R13 ;  /* 0x0000000108087824 */ /* 0x000fc400078e020d */
[----:B------:R-:W-:Y:S02]  /*04e0*/  IMAD R11, R11, -0x4d, R6 ;  /* 0xffffffb30b0b7824 */ /* 0x000fe400078e0206 */
[----:B------:R-:W-:Y:S01]  /*04f0*/  IMAD R10, R9, 0x20, R10 ;  /* 0x00000020090a7824 */ /* 0x000fe200078e020a */
[----:B------:R-:W-:Y:S01]  /*0500*/  PRMT R29, R8, 0x9910, RZ ;  /* 0x00009910081d7816 */ /* 0x000fe200000000ff */
[----:B------:R-:W-:Y:S02]  /*0510*/  IMAD R31, R7, 0x300, RZ ;  /* 0x00000300071f7824 */ /* 0x000fe400078e02ff */
[----:B------:R-:W-:Y:S02]  /*0520*/  IMAD R43, R11, 0x300, RZ ;  /* 0x000003000b2b7824 */ /* 0x000fe400078e02ff */
[----:B------:R-:W-:Y:S01]  /*0530*/  IMAD.SHL.U32 R2, R10, 0x2, RZ ;  /* 0x000000020a027824 */ /* 0x000fe200078e00ff */
[--C-:B------:R-:W-:Y:S01]  /*0540*/  LOP3.LUT R10, R31, 0x18, R0.reuse, 0xf8, !PT ;  /* 0x000000181f0a7812 */ /* 0x100fe200078ef800 */
[----:B------:R-:W-:Y:S01]  /*0550*/  IMAD R29, R29, 0x300, RZ ;  /* 0x000003001d1d7824 */ /* 0x000fe200078e02ff */
[----:B------:R-:W-:-:S02]  /*0560*/  LOP3.LUT R11, R43, 0x18, R0, 0xf8, !PT ;  /* 0x000000182b0b7812 */ /* 0x000fc400078ef800 */
[----:B------:R-:W-:Y:S01]  /*0570*/  SHF.R.S32.HI R13, RZ, 0x1f, R31 ;  /* 0x0000001fff0d7819 */ /* 0x000fe2000001141f */
[CC--:B------:R-:W-:Y:S01]  /*0580*/  IMAD.WIDE R6, R10.reuse, R18.reuse, c[0x0][0x160] ;  /* 0x000058000a067625 */ /* 0x0c0fe200078e0212 */
[----:B------:R-:W-:Y:S02]  /*0590*/  SHF.R.S32.HI R16, RZ, 0x1f, R43 ;  /* 0x0000001fff107819 */ /* 0x000fe4000001142b */
[C---:B------:R-:W-:Y:S01]  /*05a0*/  LEA R12, P0, R10.reuse, c[0x0][0x160], 0x1 ;  /* 0x000058000a0c7a11 */ /* 0x040fe200078008ff */
[CC--:B------:R-:W-:Y:S01]  /*05b0*/  IMAD.WIDE R8, R11.reuse, R18.reuse, c[0x0][0x160] ;  /* 0x000058000b087625 */ /* 0x0c0fe200078e0212 */
[----:B------:R-:W-:Y:S01]  /*05c0*/  LEA R14, P1, R11, c[0x0][0x160], 0x1 ;  /* 0x000058000b0e7a11 */ /* 0x000fe200078208ff */
[----:B------:R1:W-:Y:S01]  /*05d0*/  LDGSTS.E.BYPASS.128 [R2], [R6.64] ;  /* 0x0000000006027fae */ /* 0x0003e2000b901c44 */
[----:B------:R-:W-:Y:S01]  /*05e0*/  LOP3.LUT R17, R29, 0x18, R0, 0xf8, !PT ;  /* 0x000000181d117812 */ /* 0x000fe200078ef800 */
[----:B------:R-:W-:Y:S01]  /*05f0*/  IMAD.WIDE R30, R31, 0x2, RZ ;  /* 0x000000021f1e7825 */ /* 0x000fe200078e02ff */
[----:B------:R-:W-:Y:S01]  /*0600*/  LEA.HI.X R13, R10, c[0x0][0x164], R13, 0x1, P0 ;  /* 0x000059000a0d7a11 */ /* 0x000fe200000f0c0d */
[----:B------:R2:W-:Y:S01]  /*0610*/  LDGSTS.E.BYPASS.128 [R2+0x1000], [R8.64] ;  /* 0x0100000008027fae */ /* 0x0005e2000b901c44 */
[----:B------:R-:W-:Y:S01]  /*0620*/  LEA.HI.X R15, R11, c[0x0][0x164], R16, 0x1, P1 ;  /* 0x000059000b0f7a11 */ /* 0x000fe200008f0c10 */
[C---:B------:R-:W-:Y:S01]  /*0630*/  IMAD.WIDE R10, R17.reuse, R18, c[0x0][0x168] ;  /* 0x00005a00110a7625 */ /* 0x040fe200078e0212 */
[----:B------:R-:W-:Y:S01]  /*0640*/  SHF.R.S32.HI R20, RZ, 0x1f, R29 ;  /* 0x0000001fff147819 */ /* 0x000fe2000001141d */
[----:B------:R-:W0:Y:S01]  /*0650*/  LDGDEPBAR ;  /* 0x00000000000079af */ /* 0x000e220000000000 */
[----:B------:R-:W-:-:S02]  /*0660*/  LEA R16, P0, R17, c[0x0][0x168], 0x1 ;  /* 0x00005a0011107a11 */ /* 0x000fc400078008ff */
[--C-:B------:R-:W-:Y:S01]  /*0670*/  SHF.R.U32.HI R18, RZ, 0x2, R3.reuse ;  /* 0x00000002ff127819 */ /* 0x100fe20000011603 */
[----:B------:R3:W-:Y:S01]  /*0680*/  LDGSTS.E.BYPASS.128 [R2+0x6000], [R10.64] ;  /* 0x060000000a027fae */ /* 0x0007e2000b901c44 */
[----:B------:R-:W-:Y:S02]  /*0690*/  LEA.HI.X R17, R17, c[0x0][0x16c], R20, 0x1, P0 ;  /* 0x00005b0011117a11 */ /* 0x000fe400000f0c14 */
[----:B-1----:R-:W-:Y:S01]  /*06a0*/  LOP3.LUT R6, R18, 0x10, RZ, 0xc0, !PT ;  /* 0x0000001012067812 */ /* 0x002fe200078ec0ff */
[----:B------:R-:W0:Y:S01]  /*06b0*/  LDGDEPBAR ;  /* 0x00000000000079af */ /* 0x000e220000000000 */
[--C-:B------:R-:W-:Y:S02]  /*06c0*/  SHF.R.U32.HI R7, RZ, 0x1, R3.reuse ;  /* 0x00000001ff077819 */ /* 0x100fe40000011603 */
[----:B--2---:R-:W-:Y:S01]  /*06d0*/  LOP3.LUT R8, R6, 0xf, R3, 0xf8, !PT ;  /* 0x0000000f06087812 */ /* 0x004fe200078ef803 */
[----:B------:R-:W-:Y:S01]  /*06e0*/  BAR.SYNC.DEFER_BLOCKING 0x0 ;  /* 0x0000000000007b1d */ /* 0x000fe20000010000 */
[----:B------:R-:W-:Y:S01]  /*06f0*/  IMAD.SHL.U32 R6, R3, 0x4, RZ ;  /* 0x0000000403067824 */ /* 0x000fe200078e00ff */
[----:B------:R-:W-:-:S02]  /*0700*/  LOP3.LUT R18, R18, 0x8, RZ, 0xc0, !PT ;  /* 0x0000000812127812 */ /* 0x000fc400078ec0ff */
[----:B------:R-:W-:Y:S02]  /*0710*/  LOP3.LUT R8, R8, R19, RZ, 0xfc, !PT ;  /* 0x0000001308087212 */ /* 0x000fe400078efcff */
[----:B------:R-:W-:Y:S02]  /*0720*/  LOP3.LUT R25, R7, 0x8, RZ, 0xc0, !PT ;  /* 0x0000000807197812 */ /* 0x000fe400078ec0ff */
[--C-:B------:R-:W-:Y:S01]  /*0730*/  LOP3.LUT R7, R6, 0x18, R3.reuse, 0x48, !PT ;  /* 0x0000001806077812 */ /* 0x100fe200078e4803 */
[----:B------:R-:W-:Y:S01]  /*0740*/  IMAD.SHL.U32 R28, R8, 0x20, RZ ;  /* 0x00000020081c7824 */ /* 0x000fe200078e00ff */
[----:B------:R-:W-:Y:S02]  /*0750*/  LOP3.LUT R18, R18, 0x7, R3, 0xf8, !PT ;  /* 0x0000000712127812 */ /* 0x000fe400078ef803 */
[----:B------:R-:W-:Y:S02]  /*0760*/  LOP3.LUT R19, R25, 0x18, R6, 0x78, !PT ;  /* 0x0000001819137812 */ /* 0x000fe400078e7806 */
[----:B------:R-:W-:Y:S01]  /*0770*/  LOP3.LUT R41, R6, 0x8, RZ, 0xc0, !PT ;  /* 0x0000000806297812 */ /* 0x000fe200078ec0ff */
[----:B------:R-:W-:Y:S01]  /*0780*/  IMAD R7, R18, 0x20, R7 ;  /* 0x0000002012077824 */ /* 0x000fe200078e0207 */
[----:B------:R-:W-:Y:S01]  /*0790*/  LOP3.LUT R66, R28, R19, RZ, 0xfc, !PT ;  /* 0x000000131c427212 */ /* 0x000fe200078efcff */
[----:B------:R-:W-:-:S02]  /*07a0*/  IMAD.IADD R65, R19, 0x1, R28 ;  /* 0x0000000113417824 */ /* 0x000fc400078e021c */
[----:B------:R-:W-:Y:S02]  /*07b0*/  IMAD.SHL.U32 R7, R7, 0x2, RZ ;  /* 0x0000000207077824 */ /* 0x000fe400078e00ff */
[----:B------:R-:W-:Y:S02]  /*07c0*/  IMAD.SHL.U32 R66, R66, 0x2, RZ ;  /* 0x0000000242427824 */ /* 0x000fe400078e00ff */
[----:B------:R-:W-:Y:S01]  /*07d0*/  IMAD.SHL.U32 R65, R65, 0x2, RZ ;  /* 0x0000000241417824 */ /* 0x000fe200078e00ff */
[----:B------:R-:W-:Y:S01]  /*07e0*/  @!PT LDS RZ, [RZ] ;  /* 0x00000000fffff984 */ /* 0x000fe20000000800 */
[----:B------:R-:W-:Y:S01]  /*07f0*/  @!PT LDS RZ, [RZ] ;  /* 0x00000000fffff984 */ /* 0x000fe20000000800 */
[----:B------:R-:W-:Y:S01]  /*0800*/  @!PT LDS RZ, [RZ] ;  /* 0x00000000fffff984 */ /* 0x000fe20000000800 */
[----:B------:R1:W-:Y:S04]  /*0810*/  LDGSTS.E.BYPASS.128 [R2+0x2000], [R12.64+0x40] ;  /* 0x020000400c027fae */ /* 0x0003e8000b901c44 */
[----:B------:R1:W-:Y:S04]  /*0820*/  LDGSTS.E.BYPASS.128 [R2+0x3000], [R14.64+0x40] ;  /* 0x030000400e027fae */ /* 0x0003e8000b901c44 */
[----:B------:R-:W0:Y:S04]  /*0830*/  LDGDEPBAR ;  /* 0x00000000000079af */ /* 0x000e280000000000 */
[----:B------:R2:W-:Y:S04]  /*0840*/  LDGSTS.E.BYPASS.128 [R2+0x7000], [R16.64+0x40] ;  /* 0x0700004010027fae */ /* 0x0005e8000b901c44 */
[----:B------:R-:W0:Y:S04]  /*0850*/  LDGDEPBAR ;  /* 0x00000000000079af */ /* 0x000e280000000000 */
[----:B------:R-:W-:Y:S06]  /*0860*/  BAR.SYNC.DEFER_BLOCKING 0x0 ;  /* 0x0000000000007b1d */ /* 0x000fec0000010000 */
[----:B------:R-:W-:Y:S01]  /*0870*/  @!PT LDS RZ, [RZ] ;  /* 0x00000000fffff984 */ /* 0x000fe20000000800 */
[----:B------:R-:W-:Y:S01]  /*0880*/  @!PT LDS RZ, [RZ] ;  /* 0x00000000fffff984 */ /* 0x000fe20000000800 */
[----:B------:R-:W-:Y:S01]  /*0890*/  @!PT LDS RZ, [RZ] ;  /* 0x00000000fffff984 */ /* 0x000fe20000000800 */
[----:B------:R1:W-:Y:S04]  /*08a0*/  LDGSTS.E.BYPASS.128 [R2+0x4000], [R12.64+0x80] ;  /* 0x040000800c027fae */ /* 0x0003e8000b901c44 */
[----:B------:R1:W-:Y:S04]  /*08b0*/  LDGSTS.E.BYPASS.128 [R2+0x5000], [R14.64+0x80] ;  /* 0x050000800e027fae */ /* 0x0003e8000b901c44 */
[----:B------:R-:W0:Y:S04]  /*08c0*/  LDGDEPBAR ;  /* 0x00000000000079af */ /* 0x000e280000000000 */
[----:B------:R2:W-:Y:S04]  /*08d0*/  LDGSTS.E.BYPASS.128 [R2+0x8000], [R16.64+0x80] ;  /* 0x0800008010027fae */ /* 0x0005e8000b901c44 */
[----:B------:R-:W0:Y:S01]  /*08e0*/  LDGDEPBAR ;  /* 0x00000000000079af */ /* 0x000e220000000000 */
[----:B--2---:R-:W-:-:S04]  /*08f0*/  LOP3.LUT R16, R25, 0x10, R6, 0xf8, !PT ;  /* 0x0000001019107812 */ /* 0x004fc800078ef806 */
[----:B------:R-:W-:-:S04]  /*0900*/  LOP3.LUT R41, R16, 0x10, R41, 0x1e, !PT ;  /* 0x0000001010297812 */ /* 0x000fc800078e1e29 */
[----:B------:R-:W-:Y:S01]  /*0910*/  LOP3.LUT R6, R41, R28, RZ, 0xfc, !PT ;  /* 0x0000001c29067212 */ /* 0x000fe200078efcff */
[----:B------:R-:W-:-:S04]  /*0920*/  IMAD.IADD R64, R28, 0x1, R41 ;  /* 0x000000011c407824 */ /* 0x000fc800078e0229 */
[----:B------:R-:W-:Y:S02]  /*0930*/  IMAD.SHL.U32 R6, R6, 0x2, RZ ;  /* 0x0000000206067824 */ /* 0x000fe400078e00ff */
[----:B------:R-:W-:Y:S01]  /*0940*/  IMAD.SHL.U32 R64, R64, 0x2, RZ ;  /* 0x0000000240407824 */ /* 0x000fe200078e00ff */
[----:B------:R-:W-:-:S04]  /*0950*/  DEPBAR.LE SB0, 0x4 ;  /* 0x000081000000791a */ /* 0x000fc80000000000 */
[----:B------:R-:W-:Y:S06]  /*0960*/  BAR.SYNC.DEFER_BLOCKING 0x0 ;  /* 0x0000000000007b1d */ /* 0x000fec0000010000 */
[----:B-1----:R-:W-:Y:S04]  /*0970*/  LDSM.16.M88.4 R12, [R66] ;  /* 0x00000000420c783b */ /* 0x002fe80000000200 */
[----:B------:R-:W1:Y:S04]  /*0980*/  LDSM.16.M88.4 R56, [R7+0x6000] ;  /* 0x006000000738783b */ /* 0x000e680000000200 */
[----:B------:R-:W2:Y:S04]  /*0990*/  LDSM.16.M88.4 R36, [R7+0x6400] ;  /* 0x006400000724783b */ /* 0x000ea80000000200 */
[----:B------:R-:W4:Y:S04]  /*09a0*/  LDSM.16.M88.4 R20, [R7+0x6800] ;  /* 0x006800000714783b */ /* 0x000f280000000200 */
[----:B---3--:R-:W3:Y:S04]  /*09b0*/  LDSM.16.M88.4 R8, [R7+0x6c00] ;  /* 0x006c00000708783b */ /* 0x008ee80000000200 */
[----:B------:R-:W3:Y:S04]  /*09c0*/  LDSM.16.M88.4 R52, [R6] ;  /* 0x000000000634783b */ /* 0x000ee80000000200 */
[----:B------:R-:W3:Y:S01]  /*09d0*/  LDSM.16.M88.4 R16, [R65+0x1000] ;  /* 0x001000004110783b */ /* 0x000ee20000000200 */
[C---:B-1----:R-:W-:Y:S08]  /*09e0*/  HMMA.16816.F32.BF16 R24, R12.reuse, R56, RZ ;  /* 0x000000380c18723c */ /* 0x042ff000000418ff */
[C---:B--2---:R-:W-:Y:S08]  /*09f0*/  HMMA.16816.F32.BF16 R32, R12.reuse, R36, RZ ;  /* 0x000000240c20723c */ /* 0x044ff000000418ff */
[C---:B----4-:R-:W-:Y:S08]  /*0a00*/  HMMA.16816.F32.BF16 R48, R12.reuse, R20, RZ ;  /* 0x000000140c30723c */ /* 0x050ff000000418ff */
[----:B---3--:R-:W-:Y:S08]  /*0a10*/  HMMA.16816.F32.BF16 R12, R12, R8, RZ ;  /* 0x000000080c0c723c */ /* 0x008ff000000418ff */
[C---:B------:R-:W-:Y:S08]  /*0a20*/  HMMA.16816.F32.BF16 R24, R52.reuse, R58, R24 ;  /* 0x0000003a3418723c */ /* 0x040ff00000041818 */
[C---:B------:R-:W-:Y:S08]  /*0a30*/  HMMA.16816.F32.BF16 R32, R52.reuse, R38, R32 ;  /* 0x000000263420723c */ /* 0x040ff00000041820 */
[C---:B------:R-:W-:Y:S08]  /*0a40*/  HMMA.16816.F32.BF16 R48, R52.reuse, R22, R48 ;  /* 0x000000163430723c */ /* 0x040ff00000041830 */
[----:B------:R-:W-:Y:S07]  /*0a50*/  HMMA.16816.F32.BF16 R52, R52, R10, R12 ;  /* 0x0000000a3434723c */ /* 0x000fee000004180c */
[----:B------:R-:W-:Y:S01]  /*0a60*/  LOP3.LUT R12, R3, 0x3, RZ, 0xc0, !PT ;  /* 0x00000003030c7812 */ /* 0x000fe200078ec0ff */
[----:B------:R-:W-:Y:S01]  /*0a70*/  IMAD.WIDE R14, R43, 0x2, RZ ;  /* 0x000000022b0e7825 */ /* 0x000fe200078e02ff */
[----:B------:R-:W-:Y:S03]  /*0a80*/  HMMA.16816.F32.BF16 R44, R16, R56, RZ ;  /* 0x00000038102c723c */ /* 0x000fe600000418ff */
[----:B------:R-:W-:-:S05]  /*0a90*/  IMAD.WIDE.U32 R12, R12, 0x10, RZ ;  /* 0x000000100c0c7825 */ /* 0x000fca00078e00ff */
[C---:B------:R-:W-:Y:S01]  /*0aa0*/  HMMA.16816.F32.BF16 R40, R16.reuse, R36, RZ ;  /* 0x000000241028723c */ /* 0x040fe200000418ff */
[C---:B------:R-:W-:Y:S02]  /*0ab0*/  LOP3.LUT R70, R12.reuse, R14, RZ, 0xfc, !PT ;  /* 0x0000000e0c467212 */ /* 0x040fe400078efcff */
[----:B------:R-:W-:Y:S02]  /*0ac0*/  LOP3.LUT R68, R12, R30, RZ, 0xfc, !PT ;  /* 0x0000001e0c447212 */ /* 0x000fe400078efcff */
[----:B------:R-:W-:Y:S02]  /*0ad0*/  IADD3 R70, P1, R70, c[0x0][0x160], RZ ;  /* 0x0000580046467a10 */ /* 0x000fe40007f3e0ff */
[----:B------:R-:W-:Y:S01]  /*0ae0*/  LOP3.LUT R36, R13, R15, RZ, 0xfc, !PT ;  /* 0x0000000f0d247212 */ /* 0x000fe200078efcff */
[----:B------:R-:W-:Y:S01]  /*0af0*/  IMAD.WIDE R14, R29, 0x2, RZ ;  /* 0x000000021d0e7825 */ /* 0x000fe200078e02ff */
[----:B------:R-:W-:Y:S02]  /*0b00*/  LOP3.LUT R37, R13, R31, RZ, 0xfc, !PT ;  /* 0x0000001f0d257212 */ /* 0x000fe400078efcff */
[----:B------:R-:W-:Y:S01]  /*0b10*/  HMMA.16816.F32.BF16 R28, R16, R20, RZ ;  /* 0x00000014101c723c */ /* 0x000fe200000418ff */
[----:B------:R-:W-:-:S02]  /*0b20*/  IADD3 R68, P2, R68, c[0x0][0x160], RZ ;  /* 0x0000580044447a10 */ /* 0x000fc40007f5e0ff */
[----:B------:R-:W-:Y:S02]  /*0b30*/  LOP3.LUT R72, R12, R14, RZ, 0xfc, !PT ;  /* 0x0000000e0c487212 */ /* 0x000fe400078efcff */
[----:B------:R-:W-:Y:S02]  /*0b40*/  IADD3.X R69, R37, c[0x0][0x164], RZ, P2, !PT ;  /* 0x0000590025457a10 */ /* 0x000fe400017fe4ff */
[----:B------:R-:W-:Y:S01]  /*0b50*/  LOP3.LUT R20, R13, R15, RZ, 0xfc, !PT ;  /* 0x0000000f0d147212 */ /* 0x000fe200078efcff */
[----:B------:R-:W-:Y:S01]  /*0b60*/  HMMA.16816.F32.BF16 R16, R16, R8, RZ ;  /* 0x000000081010723c */ /* 0x000fe200000418ff */
[----:B------:R-:W1:Y:S04]  /*0b70*/  LDSM.16.M88.4 R12, [R64+0x1000] ;  /* 0x00100000400c783b */ /* 0x000e680000000200 */
[----:B------:R-:W-:Y:S01]  /*0b80*/  BAR.SYNC.DEFER_BLOCKING 0x0 ;  /* 0x0000000000007b1d */ /* 0x000fe20000010000 */
[----:B------:R-:W-:-:S02]  /*0b90*/  IADD3 R72, P0, R72, c[0x0][0x168], RZ ;  /* 0x00005a0048487a10 */ /* 0x000fc40007f1e0ff */
[----:B------:R-:W-:Y:S02]  /*0ba0*/  IADD3.X R71, R36, c[0x0][0x164], RZ, P1, !PT ;  /* 0x0000590024477a10 */ /* 0x000fe40000ffe4ff */
[----:B------:R-:W-:Y:S01]  /*0bb0*/  IADD3.X R73, R20, c[0x0][0x16c], RZ, P0, !PT ;  /* 0x00005b0014497a10 */ /* 0x000fe200007fe4ff */
[----:B------:R-:W-:Y:S01]  /*0bc0*/  @!PT LDS RZ, [RZ] ;  /* 0x00000000fffff984 */ /* 0x000fe20000000800 */
[----:B------:R-:W-:Y:S01]  /*0bd0*/  @!PT LDS RZ, [RZ] ;  /* 0x00000000fffff984 */ /* 0x000fe20000000800 */
[----:B------:R-:W-:Y:S01]  /*0be0*/  @!PT LDS RZ, [RZ] ;  /* 0x00000000fffff984 */ /* 0x000fe20000000800 */
[----:B------:R2:W-:Y:S04]  /*0bf0*/  LDGSTS.E.BYPASS.128 [R2], [R68.64+0xc0] ;  /* 0x000000c044027fae */ /* 0x0005e8000b901c44 */
[----:B------:R2:W-:Y:S04]  /*0c00*/  LDGSTS.E.BYPASS.128 [R2+0x1000], [R70.64+0xc0] ;  /* 0x010000c046027fae */ /* 0x0005e8000b901c44 */
[----:B------:R-:W0:Y:S04]  /*0c10*/  LDGDEPBAR ;  /* 0x00000000000079af */ /* 0x000e280000000000 */
[----:B------:R2:W-:Y:S01]  /*0c20*/  LDGSTS.E.BYPASS.128 [R2+0x6000], [R72.64+0xc0] ;  /* 0x060000c048027fae */ /* 0x0005e2000b901c44 */
[C---:B-1----:R-:W-:Y:S03]  /*0c30*/  HMMA.16816.F32.BF16 R56, R12.reuse, R58, R44 ;  /* 0x0000003a0c38723c */ /* 0x042fe6000004182c */
[----:B------:R-:W0:Y:S05]  /*0c40*/  LDGDEPBAR ;  /* 0x00000000000079af */ /* 0x000e2a0000000000 */
[C---:B------:R-:W-:Y:S08]  /*0c50*/  HMMA.16816.F32.BF16 R36, R12.reuse, R38, R40 ;  /* 0x000000260c24723c */ /* 0x040ff00000041828 */
[C---:B------:R-:W-:Y:S08]  /*0c60*/  HMMA.16816.F32.BF16 R28, R12.reuse, R22, R28 ;  /* 0x000000160c1c723c */ /* 0x040ff0000004181c */
[----:B------:R-:W-:Y:S01]  /*0c70*/  HMMA.16816.F32.BF16 R8, R12, R10, R16 ;  /* 0x0000000a0c08723c */ /* 0x000fe20000041810 */
[----:B------:R-:W-:-:S04]  /*0c80*/  DEPBAR.LE SB0, 0x4 ;  /* 0x000081000000791a */ /* 0x000fc80000000000 */
[----:B------:R-:W-:Y:S06]  /*0c90*/  BAR.SYNC.DEFER_BLOCKING 0x0 ;  /* 0x0000000000007b1d */ /* 0x000fec0000010000 */
[----:B------:R-:W-:Y:S04]  /*0ca0*/  LDSM.16.M88.4 R60, [R66+0x2000] ;  /* 0x00200000423c783b */ /* 0x000fe80000000200 */
[----:B------:R-:W1:Y:S04]  /*0cb0*/  LDSM.16.M88.4 R44, [R7+0x7000] ;  /* 0x00700000072c783b */ /* 0x000e680000000200 */
[----:B------:R-:W3:Y:S04]  /*0cc0*/  LDSM.16.M88.4 R16, [R65+0x3000] ;  /* 0x003000004110783b */ /* 0x000ee80000000200 */
[----:B------:R-:W4:Y:S04]  /*0cd0*/  LDSM.16.M88.4 R40, [R7+0x7400] ;  /* 0x007400000728783b */ /* 0x000f280000000200 */
[----:B------:R-:W2:Y:S04]  /*0ce0*/  LDSM.16.M88.4 R20, [R7+0x7800] ;  /* 0x007800000714783b */ /* 0x000ea80000000200 */
[----:B------:R-:W2:Y:S01]  /*0cf0*/  LDSM.16.M88.4 R12, [R7+0x7c00] ;  /* 0x007c0000070c783b */ /* 0x000ea20000000200 */
[-C--:B-1----:R-:W-:Y:S08]  /*0d00*/  HMMA.16816.F32.BF16 R24, R60, R44.reuse, R24 ;  /* 0x0000002c3c18723c */ /* 0x082ff00000041818 */
[----:B---3--:R-:W-:Y:S08]  /*0d10*/  HMMA.16816.F32.BF16 R56, R16, R44, R56 ;  /* 0x0000002c1038723c */ /* 0x008ff00000041838 */
[-C--:B----4-:R-:W-:Y:S08]  /*0d20*/  HMMA.16816.F32.BF16 R32, R60, R40.reuse, R32 ;  /* 0x000000283c20723c */ /* 0x090ff00000041820 */
[----:B------:R-:W-:Y:S08]  /*0d30*/  HMMA.16816.F32.BF16 R36, R16, R40, R36 ;  /* 0x000000281024723c */ /* 0x000ff00000041824 */
[-C--:B--2---:R-:W-:Y:S08]  /*0d40*/  HMMA.16816.F32.BF16 R48, R60, R20.reuse, R48 ;  /* 0x000000143c30723c */ /* 0x084ff00000041830 */
[----:B------:R-:W-:Y:S08]  /*0d50*/  HMMA.16816.F32.BF16 R28, R16, R20, R28 ;  /* 0x00000014101c723c */ /* 0x000ff0000004181c */
[-C--:B------:R-:W-:Y:S01]  /*0d60*/  HMMA.16816.F32.BF16 R52, R60, R12.reuse, R52 ;  /* 0x0000000c3c34723c */ /* 0x080fe20000041834 */
[----:B------:R-:W1:Y:S07]  /*0d70*/  LDSM.16.M88.4 R60, [R6+0x2000] ;  /* 0x00200000063c783b */ /* 0x000e6e0000000200 */
[----:B------:R-:W-:Y:S01]  /*0d80*/  HMMA.16816.F32.BF16 R8, R16, R12, R8 ;  /* 0x0000000c1008723c */ /* 0x000fe20000041808 */
[----:B------:R-:W2:Y:S04]  /*0d90*/  LDSM.16.M88.4 R16, [R64+0x3000] ;  /* 0x003000004010783b */ /* 0x000ea80000000200 */
[----:B------:R-:W-:Y:S06]  /*0da0*/  BAR.SYNC.DEFER_BLOCKING 0x0 ;  /* 0x0000000000007b1d */ /* 0x000fec0000010000 */
[----:B------:R-:W-:Y:S01]  /*0db0*/  @!PT LDS RZ, [RZ] ;  /* 0x00000000fffff984 */ /* 0x000fe20000000800 */
[----:B------:R-:W-:Y:S01]  /*0dc0*/  @!PT LDS RZ, [RZ] ;  /* 0x00000000fffff984 */ /* 0x000fe20000000800 */
[----:B------:R-:W-:Y:S01]  /*0dd0*/  @!PT LDS RZ, [RZ] ;  /* 0x00000000fffff984 */ /* 0x000fe20000000800 */
[----:B------:R3:W-:Y:S04]  /*0de0*/  LDGSTS.E.BYPASS.128 [R2+0x2000], [R68.64+0x100] ;  /* 0x0200010044027fae */ /* 0x0007e8000b901c44 */
[----:B------:R3:W-:Y:S01]  /*0df0*/  LDGSTS.E.BYPASS.128 [R2+0x3000], [R70.64+0x100] ;  /* 0x0300010046027fae */ /* 0x0007e2000b901c44 */
[C---:B-1----:R-:W-:Y:S03]  /*0e00*/  HMMA.16816.F32.BF16 R24, R60.reuse, R46, R24 ;  /* 0x0000002e3c18723c */ /* 0x042fe60000041818 */
[----:B------:R-:W0:Y:S04]  /*0e10*/  LDGDEPBAR ;  /* 0x00000000000079af */ /* 0x000e280000000000 */
[----:B------:R3:W-:Y:S01]  /*0e20*/  LDGSTS.E.BYPASS.128 [R2+0x7000], [R72.64+0x100] ;  /* 0x0700010048027fae */ /* 0x0007e2000b901c44 */
[C---:B------:R-:W-:Y:S03]  /*0e30*/  HMMA.16816.F32.BF16 R32, R60.reuse, R42, R32 ;  /* 0x0000002a3c20723c */ /* 0x040fe60000041820 */
[----:B------:R-:W0:Y:S05]  /*0e40*/  LDGDEPBAR ;  /* 0x00000000000079af */ /* 0x000e2a0000000000 */
[C---:B------:R-:W-:Y:S08]  /*0e50*/  HMMA.16816.F32.BF16 R48, R60.reuse, R22, R48 ;  /* 0x000000163c30723c */ /* 0x040ff00000041830 */
[----:B------:R-:W-:Y:S08]  /*0e60*/  HMMA.16816.F32.BF16 R52, R60, R14, R52 ;  /* 0x0000000e3c34723c */ /* 0x000ff00000041834 */
[----:B--2---:R-:W-:Y:S01]  /*0e70*/  HMMA.16816.F32.BF16 R44, R16, R46, R56 ;  /* 0x0000002e102c723c */ /* 0x004fe20000041838 */
[----:B------:R-:W-:-:S04]  /*0e80*/  DEPBAR.LE SB0, 0x4 ;  /* 0x000081000000791a */ /* 0x000fc80000000000 */
[----:B------:R-:W-:Y:S03]  /*0e90*/  BAR.SYNC.DEFER_BLOCKING 0x0 ;  /* 0x0000000000007b1d */ /* 0x000fe60000010000 */
[C---:B------:R-:W-:Y:S08]  /*0ea0*/  HMMA.16816.F32.BF16 R40, R16.reuse, R42, R36 ;  /* 0x0000002a1028723c */ /* 0x040ff00000041824 */
[C---:B------:R-:W-:Y:S08]  /*0eb0*/  HMMA.16816.F32.BF16 R20, R16.reuse, R22, R28 ;  /* 0x000000161014723c */ /* 0x040ff0000004181c */
[----:B------:R-:W-:Y:S01]  /*0ec0*/  HMMA.16816.F32.BF16 R12, R16, R14, R8 ;  /* 0x0000000e100c723c */ /* 0x000fe20000041808 */
[----:B------:R-:W-:Y:S04]  /*0ed0*/  LDSM.16.M88.4 R60, [R66+0x4000] ;  /* 0x00400000423c783b */ /* 0x000fe80000000200 */
[----:B------:R-:W1:Y:S04]  /*0ee0*/  LDSM.16.M88.4 R56, [R7+0x8000] ;  /* 0x008000000738783b */ /* 0x000e680000000200 */
[----:B------:R-:W2:Y:S04]  /*0ef0*/  LDSM.16.M88.4 R16, [R65+0x5000] ;  /* 0x005000004110783b */ /* 0x000ea80000000200 */
[----:B------:R-:W4:Y:S04]  /*0f00*/  LDSM.16.M88.4 R36, [R7+0x8400] ;  /* 0x008400000724783b */ /* 0x000f280000000200 */
[----:B------:R-:W3:Y:S04]  /*0f10*/  LDSM.16.M88.4 R28, [R7+0x8800] ;  /* 0x00880000071c783b */ /* 0x000ee80000000200 */
[----:B------:R-:W3:Y:S01]  /*0f20*/  LDSM.16.M88.4 R8, [R7+0x8c00] ;  /* 0x008c00000708783b */ /* 0x000ee20000000200 */
[-C--:B-1----:R-:W-:Y:S08]  /*0f30*/  HMMA.16816.F32.BF16 R24, R60, R56.reuse, R24 ;  /* 0x000000383c18723c */ /* 0x082ff00000041818 */
[----:B--2---:R-:W-:Y:S08]  /*0f40*/  HMMA.16816.F32.BF16 R44, R16, R56, R44 ;  /* 0x00000038102c723c */ /* 0x004ff0000004182c */
[-C--:B----4-:R-:W-:Y:S08]  /*0f50*/  HMMA.16816.F32.BF16 R32, R60, R36.reuse, R32 ;  /* 0x000000243c20723c */ /* 0x090ff00000041820 */
[----:B------:R-:W-:Y:S08]  /*0f60*/  HMMA.16816.F32.BF16 R40, R16, R36, R40 ;  /* 0x000000241028723c */ /* 0x000ff00000041828 */
[-C--:B---3--:R-:W-:Y:S08]  /*0f70*/  HMMA.16816.F32.BF16 R48, R60, R28.reuse, R48 ;  /* 0x0000001c3c30723c */ /* 0x088ff00000041830 */
        /* <DEDUP_REMOVED lines=24> */
[----:B------:R-:W-:Y:S04]  /*1100*/  LDSM.16.M88.4 R60, [R66] ;  /* 0x00000000423c783b */ /* 0x000fe80000000200 */
        /* <DEDUP_REMOVED lines=12> */
[----:B------:R-:W1:Y:S07]  /*11d0*/  LDSM.16.M88.4 R60, [R6] ;  /* 0x00000000063c783b */ /* 0x000e6e0000000200 */
[----:B------:R-:W-:Y:S01]  /*11e0*/  HMMA.16816.F32.BF16 R8, R16, R12, R8 ;  /* 0x0000000c1008723c */ /* 0x000fe20000041808 */
[----:B------:R-:W2:Y:S04]  /*11f0*/  LDSM.16.M88.4 R16, [R64+0x1000] ;  /* 0x001000004010783b */ /* 0x000ea80000000200 */
[----:B------:R-:W-:Y:S06]  /*1200*/  BAR.SYNC.DEFER_BLOCKING 0x0 ;  /* 0x0000000000007b1d */ /* 0x000fec0000010000 */
[----:B------:R-:W-:Y:S01]  /*1210*/  @!PT LDS RZ, [RZ] ;  /* 0x00000000fffff984 */ /* 0x000fe20000000800 */
[----:B------:R-:W-:Y:S01]  /*1220*/  @!PT LDS RZ, [RZ] ;  /* 0x00000000fffff984 */ /* 0x000fe20000000800 */
[----:B------:R-:W-:Y:S01]  /*1230*/  @!PT LDS RZ, [RZ] ;  /* 0x00000000fffff984 */ /* 0x000fe20000000800 */
[----:B------:R3:W-:Y:S04]  /*1240*/  LDGSTS.E.BYPASS.128 [R2], [R68.64+0x180] ;  /* 0x0000018044027fae */ /* 0x0007e8000b901c44 */
        /* <DEDUP_REMOVED lines=629> */
[----:B------:R3:W-:Y:S04]  /*39a0*/  LDGSTS.E.BYPASS.128 [R2], [R68.64+0x600], !PT ;  /* 0x0000060044027fae */ /* 0x0007e8000f901c44 */
[----:B------:R3:W-:Y:S01]  /*39b0*/  LDGSTS.E.BYPASS.128 [R2+0x1000], [R70.64+0x600], !PT ;  /* 0x0100060046027fae */ /* 0x0007e2000f901c44 */
[C---:B-1----:R-:W-:Y:S03]  /*39c0*/  HMMA.16816.F32.BF16 R24, R60.reuse, R46, R24 ;  /* 0x0000002e3c18723c */ /* 0x042fe60000041818 */
[----:B------:R-:W0:Y:S04]  /*39d0*/  LDGDEPBAR ;  /* 0x00000000000079af */ /* 0x000e280000000000 */
[----:B------:R3:W-:Y:S01]  /*39e0*/  LDGSTS.E.BYPASS.128 [R2+0x6000], [R72.64+0x600], !PT ;  /* 0x0600060048027fae */ /* 0x0007e2000f901c44 */
        /* <DEDUP_REMOVED lines=30> */
[----:B------:R3:W-:Y:S04]  /*3bd0*/  LDGSTS.E.BYPASS.128 [R2+0x2000], [R68.64+0x640], !PT ;  /* 0x0200064044027fae */ /* 0x0007e8000f901c44 */
        /* <DEDUP_REMOVED lines=18> */
[----:B------:R3:W4:Y:S04]  /*3d00*/  LDSM.16.M88.4 R44, [R7+0x8c00] ;  /* 0x008c0000072c783b */ /* 0x0007280000000200 */
[----:B------:R-:W4:Y:S04]  /*3d10*/  LDSM.16.M88.4 R16, [R65+0x5000] ;  /* 0x005000004110783b */ /* 0x000f280000000200 */
[----:B------:R-:W4:Y:S01]  /*3d20*/  LDSM.16.M88.4 R64, [R64+0x5000] ;  /* 0x005000004040783b */ /* 0x000f220000000200 */
[----:B---3--:R-:W-:-:S05]  /*3d30*/  IMAD.SHL.U32 R7, R3, 0x10, RZ ;  /* 0x0000001003077824 */ /* 0x008fca00078e00ff */
[----:B------:R-:W-:Y:S01]  /*3d40*/  LOP3.LUT R7, R7, 0x5c0, RZ, 0xc0, !PT ;  /* 0x000005c007077812 */ /* 0x000fe200078ec0ff */
[C---:B-1----:R-:W-:Y:S08]  /*3d50*/  HMMA.16816.F32.BF16 R24, R60.reuse, R12, R24 ;  /* 0x0000000c3c18723c */ /* 0x042ff00000041818 */
[C---:B--2---:R-:W-:Y:S08]  /*3d60*/  HMMA.16816.F32.BF16 R32, R60.reuse, R20, R32 ;  /* 0x000000143c20723c */ /* 0x044ff00000041820 */
[C---:B----4-:R-:W-:Y:S08]  /*3d70*/  HMMA.16816.F32.BF16 R48, R60.reuse, R40, R48 ;  /* 0x000000283c30723c */ /* 0x050ff00000041830 */
[----:B------:R-:W-:Y:S01]  /*3d80*/  HMMA.16816.F32.BF16 R52, R60, R44, R52 ;  /* 0x0000002c3c34723c */ /* 0x000fe20000041834 */
[----:B------:R1:W2:Y:S04]  /*3d90*/  LDSM.16.M88.4 R60, [R6+0x4000] ;  /* 0x00400000063c783b */ /* 0x0002a80000000200 */
[----:B------:R-:W-:Y:S03]  /*3da0*/  BAR.SYNC.DEFER_BLOCKING 0x0 ;  /* 0x0000000000007b1d */ /* 0x000fe60000010000 */
[----:B------:R-:W-:Y:S01]  /*3db0*/  HMMA.16816.F32.BF16 R28, R16, R12, R28 ;  /* 0x0000000c101c723c */ /* 0x000fe2000004181c */
[----:B-1----:R-:W-:-:S05]  /*3dc0*/  IMAD.SHL.U32 R6, R3, 0x2, RZ ;  /* 0x0000000203067824 */ /* 0x002fca00078e00ff */
[----:B------:R-:W-:Y:S02]  /*3dd0*/  LOP3.LUT R6, R7, 0x6, R6, 0xf8, !PT ;  /* 0x0000000607067812 */ /* 0x000fe400078ef806 */
[----:B------:R-:W-:Y:S01]  /*3de0*/  LOP3.LUT R13, R0, 0x7f8, RZ, 0xc0, !PT ;  /* 0x000007f8000d7812 */ /* 0x000fe200078ec0ff */
[C---:B------:R-:W-:Y:S01]  /*3df0*/  HMMA.16816.F32.BF16 R36, R16.reuse, R20, R36 ;  /* 0x000000141024723c */ /* 0x040fe20000041824 */
[----:B------:R-:W-:Y:S02]  /*3e00*/  LOP3.LUT R0, R5, 0x38, R0, 0xf8, !PT ;  /* 0x0000003805007812 */ /* 0x000fe400078ef800 */
[----:B------:R-:W-:Y:S02]  /*3e10*/  LOP3.LUT R12, R13, 0x800, RZ, 0xfc, !PT ;  /* 0x000008000d0c7812 */ /* 0x000fe400078efcff */
[----:B------:R-:W-:Y:S02]  /*3e20*/  ISETP.GE.AND P0, PT, R0, 0x300, PT ;  /* 0x000003000000780c */ /* 0x000fe40003f06270 */
[----:B------:R-:W-:Y:S01]  /*3e30*/  SHF.R.U32.HI R7, RZ, 0x3, R12 ;  /* 0x00000003ff077819 */ /* 0x000fe2000001160c */
[----:B------:R-:W-:Y:S01]  /*3e40*/  HMMA.16816.F32.BF16 R56, R16, R40, R56 ;  /* 0x000000281038723c */ /* 0x000fe20000041838 */
[----:B------:R-:W-:Y:S01]  /*3e50*/  @!PT LDS RZ, [RZ] ;  /* 0x00000000fffff984 */ /* 0x000fe20000000800 */
[----:B------:R-:W-:Y:S01]  /*3e60*/  @!PT LDS RZ, [RZ] ;  /* 0x00000000fffff984 */ /* 0x000fe20000000800 */
[----:B------:R-:W-:Y:S01]  /*3e70*/  @!PT LDS RZ, [RZ] ;  /* 0x00000000fffff984 */ /* 0x000fe20000000800 */
[----:B------:R1:W-:Y:S04]  /*3e80*/  LDGSTS.E.BYPASS.128 [R2+0x4000], [R68.64+0x680], !PT ;  /* 0x0400068044027fae */ /* 0x0003e8000f901c44 */
[----:B------:R1:W-:Y:S03]  /*3e90*/  LDGSTS.E.BYPASS.128 [R2+0x5000], [R70.64+0x680], !PT ;  /* 0x0500068046027fae */ /* 0x0003e6000f901c44 */
[-C--:B------:R-:W-:Y:S01]  /*3ea0*/  HMMA.16816.F32.BF16 R28, R64, R14.reuse, R28 ;  /* 0x0000000e401c723c */ /* 0x080fe2000004181c */
[----:B------:R-:W0:Y:S04]  /*3eb0*/  LDGDEPBAR ;  /* 0x00000000000079af */ /* 0x000e280000000000 */
[----:B------:R1:W-:Y:S03]  /*3ec0*/  LDGSTS.E.BYPASS.128 [R2+0x8000], [R72.64+0x680], !PT ;  /* 0x0800068048027fae */ /* 0x0003e6000f901c44 */
[C---:B--2---:R-:W-:Y:S01]  /*3ed0*/  HMMA.16816.F32.BF16 R24, R60.reuse, R14, R24 ;  /* 0x0000000e3c18723c */ /* 0x044fe20000041818 */
[----:B------:R-:W0:Y:S06]  /*3ee0*/  LDGDEPBAR ;  /* 0x00000000000079af */ /* 0x000e2c0000000000 */
[C---:B------:R-:W-:Y:S01]  /*3ef0*/  LOP3.LUT R15, R3.reuse, 0x80, RZ, 0xc0, !PT ;  /* 0x00000080030f7812 */ /* 0x040fe200078ec0ff */
[----:B------:R-:W-:Y:S01]  /*3f00*/  HMMA.16816.F32.BF16 R32, R60, R22, R32 ;  /* 0x000000163c20723c */ /* 0x000fe20000041820 */
[----:B------:R-:W-:-:S03]  /*3f10*/  LOP3.LUT R14, R3, 0xf8, RZ, 0xc0, !PT ;  /* 0x000000f8030e7812 */ /* 0x000fc600078ec0ff */
[----:B------:R-:W-:Y:S02]  /*3f20*/  IMAD R12, R15, 0x10, R6 ;  /* 0x000000100f0c7824 */ /* 0x000fe400078e0206 */
[----:B------:R-:W-:Y:S02]  /*3f30*/  IMAD.IADD R6, R13, 0x1, R14 ;  /* 0x000000010d067824 */ /* 0x000fe400078e020e */
[----:B------:R-:W-:Y:S01]  /*3f40*/  HMMA.16816.F32.BF16 R8, R16, R44, R8 ;  /* 0x0000002c1008723c */ /* 0x000fe20000041808 */
[----:B------:R-:W-:Y:S01]  /*3f50*/  IADD3 R14, R12, 0x200, RZ ;  /* 0x000002000c0e7810 */ /* 0x000fe20007ffe0ff */
[----:B------:R-:W-:Y:S01]  /*3f60*/  IMAD.SHL.U32 R6, R6, 0x2, RZ ;  /* 0x0000000206067824 */ /* 0x000fe200078e00ff */
[----:B------:R-:W-:Y:S02]  /*3f70*/  F2FP.BF16.PACK_AB R29, R29, R28 ;  /* 0x0000001c1d1d723e */ /* 0x000fe400000010ff */
[----:B------:R-:W-:Y:S02]  /*3f80*/  SHF.R.U32.HI R14, RZ, 0x3, R14 ;  /* 0x00000003ff0e7819 */ /* 0x000fe4000001160e */
[----:B------:R-:W-:Y:S01]  /*3f90*/  LOP3.LUT R16, R7, 0x1f8, RZ, 0xc0, !PT ;  /* 0x000001f807107812 */ /* 0x000fe200078ec0ff */
[----:B------:R-:W-:Y:S01]  /*3fa0*/  HMMA.16816.F32.BF16 R48, R60, R42, R48 ;  /* 0x0000002a3c30723c */ /* 0x000fe20000041830 */
[----:B------:R-:W-:Y:S01]  /*3fb0*/  LOP3.LUT R14, R14, 0x1f8, RZ, 0xc0, !PT ;  /* 0x000001f80e0e7812 */ /* 0x000fe200078ec0ff */
[----:B------:R-:W-:-:S04]  /*3fc0*/  DEPBAR.LE SB0, 0x0 ;  /* 0x000080000000791a */ /* 0x000fc80000000000 */
[----:B------:R-:W-:Y:S01]  /*3fd0*/  IMAD.IADD R7, R13, 0x1, R16 ;  /* 0x000000010d077824 */ /* 0x000fe200078e0210 */
[----:B------:R-:W-:Y:S01]  /*3fe0*/  BAR.SYNC.DEFER_BLOCKING 0x0 ;  /* 0x0000000000007b1d */ /* 0x000fe20000010000 */
[-C--:B------:R-:W-:Y:S01]  /*3ff0*/  HMMA.16816.F32.BF16 R52, R60, R46.reuse, R52 ;  /* 0x0000002e3c34723c */ /* 0x080fe20000041834 */
[----:B------:R-:W-:Y:S02]  /*4000*/  SHF.R.U32.HI R13, RZ, 0x2, R3 ;  /* 0x00000002ff0d7819 */ /* 0x000fe40000011603 */
[----:B------:R-:W-:Y:S02]  /*4010*/  F2FP.BF16.PACK_AB R25, R25, R24 ;  /* 0x000000181919723e */ /* 0x000fe400000010ff */
[C---:B------:R-:W-:Y:S02]  /*4020*/  LOP3.LUT R13, R12.reuse, 0x8, R13, 0xf8, !PT ;  /* 0x000000080c0d7812 */ /* 0x040fe400078ef80d */
[----:B------:R-:W-:Y:S01]  /*4030*/  F2FP.BF16.PACK_AB R26, R27, R26 ;  /* 0x0000001a1b1a723e */ /* 0x000fe200000010ff */
[----:B------:R-:W-:Y:S01]  /*4040*/  HMMA.16816.F32.BF16 R8, R64, R46, R8 ;  /* 0x0000002e4008723c */ /* 0x000fe20000041808 */
[----:B------:R-:W-:Y:S01]  /*4050*/  LEA.HI R12, R12, R13, RZ, 0x1d ;  /* 0x0000000d0c0c7211 */ /* 0x000fe200078fe8ff */
[----:B------:R-:W-:Y:S01]  /*4060*/  IMAD.IADD R14, R13, 0x1, R14 ;  /* 0x000000010d0e7824 */ /* 0x000fe200078e020e */
[----:B------:R-:W-:-:S02]  /*4070*/  F2FP.BF16.PACK_AB R33, R33, R32 ;  /* 0x000000202121723e */ /* 0x000fc400000010ff */
[----:B------:R-:W-:Y:S01]  /*4080*/  F2FP.BF16.PACK_AB R34, R35, R34 ;  /* 0x000000222322723e */ /* 0x000fe200000010ff */
[----:B------:R-:W-:Y:S02]  /*4090*/  IMAD.SHL.U32 R20, R12, 0x2, RZ ;  /* 0x000000020c147824 */ /* 0x000fe400078e00ff */
[----:B------:R-:W-:Y:S01]  /*40a0*/  F2FP.BF16.PACK_AB R49, R49, R48 ;  /* 0x000000303131723e */ /* 0x000fe200000010ff */
[----:B------:R-:W-:Y:S01]  /*40b0*/  IMAD.SHL.U32 R21, R14, 0x2, RZ ;  /* 0x000000020e157824 */ /* 0x000fe200078e00ff */
[----:B------:R-:W-:Y:S01]  /*40c0*/  F2FP.BF16.PACK_AB R50, R51, R50 ;  /* 0x000000323332723e */ /* 0x000fe200000010ff */
[----:B------:R-:W-:Y:S01]  /*40d0*/  HMMA.16816.F32.BF16 R36, R64, R22, R36 ;  /* 0x000000164024723c */ /* 0x000fe20000041824 */
[----:B------:R-:W-:Y:S02]  /*40e0*/  F2FP.BF16.PACK_AB R30, R31, R30 ;  /* 0x0000001e1f1e723e */ /* 0x000fe400000010ff */
[----:B------:R-:W-:Y:S01]  /*40f0*/  SHF.R.U32.HI R3, RZ, 0x3, R3 ;  /* 0x00000003ff037819 */ /* 0x000fe20000011603 */
[----:B------:R2:W-:Y:S01]  /*4100*/  STS [R20], R25 ;  /* 0x0000001914007388 */ /* 0x0005e20000000800 */
[----:B------:R-:W-:-:S02]  /*4110*/  F2FP.BF16.PACK_AB R53, R53, R52 ;  /* 0x000000343535723e */ /* 0x000fc400000010ff */
[----:B------:R-:W-:Y:S01]  /*4120*/  IMAD.SHL.U32 R22, R7, 0x2, RZ ;  /* 0x0000000207167824 */ /* 0x000fe200078e00ff */
[----:B------:R-:W-:Y:S01]  /*4130*/  F2FP.BF16.PACK_AB R54, R55, R54 ;  /* 0x000000363736723e */ /* 0x000fe200000010ff */
[----:B------:R-:W-:Y:S01]  /*4140*/  STS [R21+0x400], R26 ;  /* 0x0004001a15007388 */ /* 0x000fe20000000800 */
[----:B------:R-:W-:Y:S01]  /*4150*/  HMMA.16816.F32.BF16 R56, R64, R42, R56 ;  /* 0x0000002a4038723c */ /* 0x000fe20000041838 */
[----:B------:R-:W-:Y:S02]  /*4160*/  SGXT.U32 R3, R3, 0x5 ;  /* 0x000000050303781a */ /* 0x000fe40000000000 */
[----:B------:R-:W-:Y:S01]  /*4170*/  STS [R20+0x20], R33 ;  /* 0x0000202114007388 */ /* 0x000fe20000000800 */
[----:B------:R-:W-:Y:S01]  /*4180*/  F2FP.BF16.PACK_AB R23, R9, R8 ;  /* 0x000000080917723e */ /* 0x000fe200000010ff */
[----:B--2---:R-:W-:Y:S01]  /*4190*/  IMAD.MOV.U32 R25, RZ, RZ, 0x2 ;  /* 0x00000002ff197424 */ /* 0x004fe200078e00ff */
[----:B------:R-:W-:Y:S01]  /*41a0*/  F2FP.BF16.PACK_AB R24, R11, R10 ;  /* 0x0000000a0b18723e */ /* 0x000fe200000010ff */
[----:B------:R-:W-:Y:S01]  /*41b0*/  STS [R21+0x420], R34 ;  /* 0x0004202215007388 */ /* 0x000fe20000000800 */
[----:B------:R-:W-:-:S03]  /*41c0*/  LOP3.LUT R3, R3, R4, RZ, 0xfc, !PT ;  /* 0x0000000403037212 */ /* 0x000fc600078efcff */
[----:B------:R-:W-:Y:S01]  /*41d0*/  STS [R20+0x40], R49 ;  /* 0x0000403114007388 */ /* 0x000fe20000000800 */
[C---:B------:R-:W-:Y:S01]  /*41e0*/  LOP3.LUT R5, R3.reuse, 0x20, RZ, 0xfc, !PT ;  /* 0x0000002003057812 */ /* 0x040fe200078efcff */
[----:B------:R-:W-:Y:S01]  /*41f0*/  IMAD R0, R3, 0x300, R0 ;  /* 0x0000030003007824 */ /* 0x000fe200078e0200 */
[----:B------:R-:W-:Y:S01]  /*4200*/  F2FP.BF16.PACK_AB R37, R37, R36 ;  /* 0x000000242525723e */ /* 0x000fe200000010ff */
[----:B------:R-:W-:Y:S01]  /*4210*/  STS [R21+0x440], R50 ;  /* 0x0004403215007388 */ /* 0x000fe20000000800 */
[----:B------:R-:W-:Y:S02]  /*4220*/  F2FP.BF16.PACK_AB R38, R39, R38 ;  /* 0x000000262726723e */ /* 0x000fe400000010ff */
[C---:B-1----:R-:W-:Y:S01]  /*4230*/  LOP3.LUT R2, R3.reuse, 0x40, RZ, 0xfc, !PT ;  /* 0x0000004003027812 */ /* 0x042fe200078efcff */
[----:B------:R-:W-:Y:S01]  /*4240*/  STS [R20+0x60], R53 ;  /* 0x0000603514007388 */ /* 0x000fe20000000800 */
[----:B------:R-:W-:Y:S02]  /*4250*/  ISETP.LT.AND P3, PT, R3, 0x4d, !P0 ;  /* 0x0000004d0300780c */ /* 0x000fe40004761270 */
[----:B------:R-:W-:Y:S01]  /*4260*/  ISETP.LT.AND P2, PT, R5, 0x4d, !P0 ;  /* 0x0000004d0500780c */ /* 0x000fe20004741270 */
[----:B------:R-:W-:Y:S01]  /*4270*/  STS [R21+0x460], R54 ;  /* 0x0004603615007388 */ /* 0x000fe20000000800 */
[----:B------:R-:W-:-:S02]  /*4280*/  F2FP.BF16.PACK_AB R57, R57, R56 ;  /* 0x000000383939723e */ /* 0x000fc400000010ff */
[----:B------:R-:W-:Y:S01]  /*4290*/  F2FP.BF16.PACK_AB R58, R59, R58 ;  /* 0x0000003a3b3a723e */ /* 0x000fe200000010ff */
[----:B------:R-:W-:Y:S01]  /*42a0*/  BAR.SYNC.DEFER_BLOCKING 0x0 ;  /* 0x0000000000007b1d */ /* 0x000fe20000010000 */
[----:B------:R-:W-:Y:S01]  /*42b0*/  ISETP.LT.AND P1, PT, R2, 0x4d, !P0 ;  /* 0x0000004d0200780c */ /* 0x000fe20004721270 */
[----:B------:R-:W-:Y:S01]  /*42c0*/  IMAD.WIDE R2, R0, R25, c[0x0][0x170] ;  /* 0x00005c0000027625 */ /* 0x000fe200078e0219 */
[----:B------:R-:W-:Y:S02]  /*42d0*/  ISETP.LT.AND P0, PT, R4, RZ, !P0 ;  /* 0x000000ff0400720c */ /* 0x000fe40004701270 */
[----:B------:R-:W-:-:S05]  /*42e0*/  IADD3 R5, R0, 0x6000, RZ ;  /* 0x0000600000057810 */ /* 0x000fca0007ffe0ff */
[----:B------:R-:W-:Y:S01]  /*42f0*/  IMAD.WIDE R4, R5, R25, c[0x0][0x170] ;  /* 0x00005c0005047625 */ /* 0x000fe200078e0219 */
[----:B------:R-:W1:Y:S04]  /*4300*/  LDS.128 R8, [R6] ;  /* 0x0000000006087984 */ /* 0x000e680000000c00 */
[----:B------:R-:W2:Y:S04]  /*4310*/  LDS.128 R12, [R22+0x1000] ;  /* 0x00100000160c7984 */ /* 0x000ea80000000c00 */
[----:B------:R-:W-:Y:S06]  /*4320*/  BAR.SYNC.DEFER_BLOCKING 0x0 ;  /* 0x0000000000007b1d */ /* 0x000fec0000010000 */
[----:B------:R-:W-:Y:S04]  /*4330*/  STS [R20], R29 ;  /* 0x0000001d14007388 */ /* 0x000fe80000000800 */
[----:B------:R-:W-:Y:S04]  /*4340*/  STS [R21+0x400], R30 ;  /* 0x0004001e15007388 */ /* 0x000fe80000000800 */
[----:B------:R-:W-:Y:S04]  /*4350*/  STS [R20+0x20], R37 ;  /* 0x0000202514007388 */ /* 0x000fe80000000800 */
[----:B------:R-:W-:Y:S04]  /*4360*/  STS [R21+0x420], R38 ;  /* 0x0004202615007388 */ /* 0x000fe80000000800 */
[----:B------:R-:W-:Y:S04]  /*4370*/  STS [R20+0x40], R57 ;  /* 0x0000403914007388 */ /* 0x000fe80000000800 */
[----:B------:R-:W-:Y:S04]  /*4380*/  STS [R21+0x440], R58 ;  /* 0x0004403a15007388 */ /* 0x000fe80000000800 */
[----:B------:R-:W-:Y:S04]  /*4390*/  STS [R20+0x60], R23 ;  /* 0x0000601714007388 */ /* 0x000fe80000000800 */
[----:B------:R-:W-:Y:S04]  /*43a0*/  STS [R21+0x460], R24 ;  /* 0x0004601815007388 */ /* 0x000fe80000000800 */
[----:B------:R-:W-:Y:S06]  /*43b0*/  BAR.SYNC.DEFER_BLOCKING 0x0 ;  /* 0x0000000000007b1d */ /* 0x000fec0000010000 */
[----:B------:R3:W4:Y:S04]  /*43c0*/  LDS.128 R16, [R6] ;  /* 0x0000000006107984 */ /* 0x0007280000000c00 */
[----:B-1----:R1:W-:Y:S01]  /*43d0*/  @P3 STG.E.128 [R2.64], R8 ;  /* 0x0000000802003986 */ /* 0x0023e2000c101d04 */
[----:B---3--:R-:W-:-:S03]  /*43e0*/  IADD3 R6, R0, 0xc000, RZ ;  /* 0x0000c00000067810 */ /* 0x008fc60007ffe0ff */
[----:B--2---:R1:W-:Y:S02]  /*43f0*/  @P2 STG.E.128 [R4.64], R12 ;  /* 0x0000000c04002986 */ /* 0x0043e4000c101d04 */
[----:B------:R-:W-:-:S05]  /*4400*/  IMAD.WIDE R6, R6, R25, c[0x0][0x170] ;  /* 0x00005c0006067625 */ /* 0x000fca00078e0219 */
[----:B----4-:R1:W-:Y:S01]  /*4410*/  @P1 STG.E.128 [R6.64], R16 ;  /* 0x0000001006001986 */ /* 0x0103e2000c101d04 */
[----:B------:R-:W-:Y:S05]  /*4420*/  @!P0 EXIT ;  /* 0x000000000000894d */ /* 0x000fea0003800000 */
[----:B------:R-:W2:Y:S01]  /*4430*/  LDS.128 R20, [R22+0x1000] ;  /* 0x0010000016147984 */ /* 0x000ea20000000c00 */
[----:B-1----:R-:W-:-:S05]  /*4440*/  IADD3 R2, R0, 0x12000, RZ ;  /* 0x0001200000027810 */ /* 0x002fca0007ffe0ff */
[----:B------:R-:W-:-:S05]  /*4450*/  IMAD.WIDE R2, R2, R25, c[0x0][0x170] ;  /* 0x00005c0002027625 */ /* 0x000fca00078e0219 */
[----:B--2---:R-:W-:Y:S01]  /*4460*/  STG.E.128 [R2.64], R20 ;  /* 0x0000001402007986 */ /* 0x004fe2000c101d04 */
[----:B------:R-:W-:Y:S05]  /*4470*/  EXIT ;  /* 0x000000000000794d */ /* 0x000fea0003800000 */
.L_x_0:
[----:B------:R-:W-:-:S00]  /*4480*/  BRA `(.L_x_0) ;  /* 0xfffffff000007947 */ /* 0x000fc0000383ffff */
[----:B------:R-:W-:-:S00]  /*4490*/  NOP ;  /* 0x0000000000007918 */ /* 0x000fc00000000000 */
        /* <DEDUP_REMOVED lines=14> */
.L_x_1:


//--------------------- .nv.shared.triton_mm      --------------------------
	.section	.nv.shared.triton_mm,"aw",@nobits
	.sectionflags	@""
	.align	16
